//
// Generated by NVIDIA NVVM Compiler
//
// Compiler Build ID: CL-36424714
// Cuda compilation tools, release 13.0, V13.0.88
// Based on NVVM 20.0.0
//

.version 9.0
.target sm_100
.address_size 64

	// .globl	_Z3BMMPjS_Pi

.visible .entry _Z3BMMPjS_Pi(
	.param .u64 .ptr .align 1 _Z3BMMPjS_Pi_param_0,
	.param .u64 .ptr .align 1 _Z3BMMPjS_Pi_param_1,
	.param .u64 .ptr .align 1 _Z3BMMPjS_Pi_param_2
)
{
	.reg .b32 	%r<8>;
	.reg .b64 	%rd<7>;

	ld.param.u64 	%rd1, [_Z3BMMPjS_Pi_param_0];
	ld.param.u64 	%rd2, [_Z3BMMPjS_Pi_param_1];
	ld.param.u64 	%rd3, [_Z3BMMPjS_Pi_param_2];
	cvta.to.global.u64 	%rd4, %rd1;
	cvta.to.global.u64 	%rd5, %rd2;
	cvta.to.global.u64 	%rd6, %rd3;
	mov.b32 	%r1, 128;
	wmma.load.a.sync.aligned.row.m8n8k128.global.b1 	{%r2}, [%rd4], %r1;
	wmma.load.b.sync.aligned.col.m8n8k128.global.b1 	{%r3}, [%rd5], %r1;
	mov.b32 	%r4, 0;
	wmma.mma.xor.popc.sync.aligned.row.col.m8n8k128.s32.b1.b1.s32 {%r5, %r6}, {%r2}, {%r3}, {%r4, %r4};
	mov.b32 	%r7, 8;
	wmma.store.d.sync.aligned.row.m8n8k128.global.s32 	[%rd6], {%r5, %r6}, %r7;
	ret;

}


// ===== COMPILED SASS (sm_100) =====

	.target	sm_100

	.elftype	@"ET_EXEC"


//--------------------- .note.nv.tkinfo           --------------------------
	.section	.note.nv.tkinfo,"",@"SHT_NOTE"
	.sectionflags	@"SHF_NOTE_NV_TKINFO"
	.tkinfo
        /*0018*/ 	.word	0x00000002
        /*0030*/ 	.string	""
        /*0030*/ 	.string	"ptxas"
        /*0030*/ 	.string	"Cuda compilation tools, release 13.0, V13.0.88"
        /*0030*/ 	.string	"Build cuda_13.0.r13.0/compiler.36424714_0"
        /*0030*/ 	.string	"-arch sm_100 -m 64 "



//--------------------- .note.nv.cuinfo           --------------------------
	.section	.note.nv.cuinfo,"",@"SHT_NOTE"
	.sectionflags	@"SHF_NOTE_NV_CUINFO"
        /*0018*/ 	.short	0x0002
        /*001a*/ 	.short	0x0064
        /*001c*/ 	.short	0x0082
	.zero		2


//--------------------- .nv.info                  --------------------------
	.section	.nv.info,"",@"SHT_CUDA_INFO"
	.align	4


	//----- nvinfo : EIATTR_REGCOUNT
	.align		4
        /*0000*/ 	.byte	0x04, 0x2f
        /*0002*/ 	.short	(.L_1 - .L_0)
	.align		4
.L_0:
        /*0004*/ 	.word	index@(_Z3BMMPjS_Pi)
        /*0008*/ 	.word	0x0000001b


	//----- nvinfo : EIATTR_FRAME_SIZE
	.align		4
.L_1:
        /*000c*/ 	.byte	0x04, 0x11
        /*000e*/ 	.short	(.L_3 - .L_2)
	.align		4
.L_2:
        /*0010*/ 	.word	index@($__internal_1_$__cuda_sm_10x_mma_bit_internal_xor_m8n8k128)
        /*0014*/ 	.word	0x00000000


	//----- nvinfo : EIATTR_FRAME_SIZE
	.align		4
.L_3:
        /*0018*/ 	.byte	0x04, 0x11
        /*001a*/ 	.short	(.L_5 - .L_4)
	.align		4
.L_4:
        /*001c*/ 	.word	index@($__internal_0_$__cuda_sm_10x_mma_bit_internal_and_m8n8k128)
        /*0020*/ 	.word	0x00000000


	//----- nvinfo : EIATTR_FRAME_SIZE
	.align		4
.L_5:
        /*0024*/ 	.byte	0x04, 0x11
        /*0026*/ 	.short	(.L_7 - .L_6)
	.align		4
.L_6:
        /*0028*/ 	.word	index@(_Z3BMMPjS_Pi)
        /*002c*/ 	.word	0x00000000


	//----- nvinfo : EIATTR_MIN_STACK_SIZE
	.align		4
.L_7:
        /*0030*/ 	.byte	0x04, 0x12
        /*0032*/ 	.short	(.L_9 - .L_8)
	.align		4
.L_8:
        /*0034*/ 	.word	index@(_Z3BMMPjS_Pi)
        /*0038*/ 	.word	0x00000000
.L_9:


//--------------------- .nv.compat                --------------------------
	.section	.nv.compat,"",@"SHT_CUDA_COMPAT_INFO"
	.align	4
        /*0000*/ 	.byte	0x02, 0x09, 0x00, 0x00, 0x02, 0x02, 0x02, 0x00, 0x02, 0x05, 0x05, 0x00, 0x03, 0x07, 0x01, 0x01
        /*0010*/ 	.byte	0x02, 0x03, 0x00, 0x00, 0x02, 0x06, 0x01, 0x00, 0x04, 0x0b, 0x08, 0x00, 0x01, 0x00, 0x00, 0x00
        /*0020*/ 	.byte	0x00, 0x00, 0x00, 0x00


//--------------------- .nv.info._Z3BMMPjS_Pi     --------------------------
	.section	.nv.info._Z3BMMPjS_Pi,"",@"SHT_CUDA_INFO"
	.sectionflags	@""
	.align	4


	//----- nvinfo : EIATTR_CUDA_API_VERSION
	.align		4
        /*0000*/ 	.byte	0x04, 0x37
        /*0002*/ 	.short	(.L_11 - .L_10)
.L_10:
        /*0004*/ 	.word	0x00000082


	//----- nvinfo : EIATTR_KPARAM_INFO
	.align		4
.L_11:
        /*0008*/ 	.byte	0x04, 0x17
        /*000a*/ 	.short	(.L_13 - .L_12)
.L_12:
        /*000c*/ 	.word	0x00000000
        /*0010*/ 	.short	0x0002
        /*0012*/ 	.short	0x0010
        /*0014*/ 	.byte	0x00, 0xf5, 0x21, 0x00


	//----- nvinfo : EIATTR_KPARAM_INFO
	.align		4
.L_13:
        /*0018*/ 	.byte	0x04, 0x17
        /*001a*/ 	.short	(.L_15 - .L_14)
.L_14:
        /*001c*/ 	.word	0x00000000
        /*0020*/ 	.short	0x0001
        /*0022*/ 	.short	0x0008
        /*0024*/ 	.byte	0x00, 0xf5, 0x21, 0x00


	//----- nvinfo : EIATTR_KPARAM_INFO
	.align		4
.L_15:
        /*0028*/ 	.byte	0x04, 0x17
        /*002a*/ 	.short	(.L_17 - .L_16)
.L_16:
        /*002c*/ 	.word	0x00000000
        /*0030*/ 	.short	0x0000
        /*0032*/ 	.short	0x0000
        /*0034*/ 	.byte	0x00, 0xf5, 0x21, 0x00


	//----- nvinfo : EIATTR_SPARSE_MMA_MASK
	.align		4
.L_17:
        /*0038*/ 	.byte	0x03, 0x50
        /*003a*/ 	.short	0x0000


	//----- nvinfo : EIATTR_WMMA_USED
	.align		4
        /*003c*/ 	.byte	0x01, 0x2b
	.zero		2


	//----- nvinfo : EIATTR_MAXREG_COUNT
	.align		4
        /*0040*/ 	.byte	0x03, 0x1b
        /*0042*/ 	.short	0x00ff


	//----- nvinfo : EIATTR_MERCURY_ISA_VERSION
	.align		4
        /*0044*/ 	.byte	0x03, 0x5f
        /*0046*/ 	.short	0x0101


	//----- nvinfo : EIATTR_VRC_CTA_INIT_COUNT
	.align		4
        /*0048*/ 	.byte	0x02, 0x4a
	.zero		1
	.zero		1


	//----- nvinfo : EIATTR_EXIT_INSTR_OFFSETS
	.align		4
        /*004c*/ 	.byte	0x04, 0x1c
        /*004e*/ 	.short	(.L_19 - .L_18)


	//   ....[0]....
.L_18:
        /*0050*/ 	.word	0x00000190


	//----- nvinfo : EIATTR_CRS_STACK_SIZE
	.align		4
.L_19:
        /*0054*/ 	.byte	0x04, 0x1e
        /*0056*/ 	.short	(.L_21 - .L_20)
.L_20:
        /*0058*/ 	.word	0x00000000


	//----- nvinfo : EIATTR_CBANK_PARAM_SIZE
	.align		4
.L_21:
        /*005c*/ 	.byte	0x03, 0x19
        /*005e*/ 	.short	0x0018


	//----- nvinfo : EIATTR_PARAM_CBANK
	.align		4
        /*0060*/ 	.byte	0x04, 0x0a
        /*0062*/ 	.short	(.L_23 - .L_22)
	.align		4
.L_22:
        /*0064*/ 	.word	index@(.nv.constant0._Z3BMMPjS_Pi)
        /*0068*/ 	.short	0x0380
        /*006a*/ 	.short	0x0018


	//----- nvinfo : EIATTR_SW_WAR
	.align		4
.L_23:
        /*006c*/ 	.byte	0x04, 0x36
        /*006e*/ 	.short	(.L_25 - .L_24)
.L_24:
        /*0070*/ 	.word	0x00000008
.L_25:


//--------------------- .nv.callgraph             --------------------------
	.section	.nv.callgraph,"",@"SHT_CUDA_CALLGRAPH"
	.align	4
	.sectionentsize	8
	.align		4
        /*0000*/ 	.word	0x00000000
	.align		4
        /*0004*/ 	.word	0xffffffff
	.align		4
        /*0008*/ 	.word	0x00000000
	.align		4
        /*000c*/ 	.word	0xfffffffe
	.align		4
        /*0010*/ 	.word	0x00000000
	.align		4
        /*0014*/ 	.word	0xfffffffd
	.align		4
        /*0018*/ 	.word	0x00000000
	.align		4
        /*001c*/ 	.word	0xfffffffc


//--------------------- .text._Z3BMMPjS_Pi        --------------------------
	.section	.text._Z3BMMPjS_Pi,"ax",@progbits
	.align	128
        .global         _Z3BMMPjS_Pi
        .type           _Z3BMMPjS_Pi,@function
        .size           _Z3BMMPjS_Pi,(.L_x_2 - _Z3BMMPjS_Pi)
        .other          _Z3BMMPjS_Pi,@"STO_CUDA_ENTRY STV_DEFAULT"
_Z3BMMPjS_Pi:
.text._Z3BMMPjS_Pi:
[----:B------:R-:W-:Y:S01]  /*0000*/  LDC R1, c[0x0][0x37c] ;  /* 0x0000df00ff017b82 */ /* 0x000fe20000000800 */
[----:B------:R-:W0:Y:S01]  /*0010*/  S2R R5, SR_LANEID ;  /* 0x0000000000057919 */ /* 0x000e220000000000 */
[----:B------:R-:W1:Y:S01]  /*0020*/  LDCU.128 UR8, c[0x0][0x380] ;  /* 0x00007000ff0877ac */ /* 0x000e620008000c00 */
[----:B------:R-:W-:Y:S01]  /*0030*/  IMAD.MOV.U32 R3, RZ, RZ, RZ ;  /* 0x000000ffff037224 */ /* 0x000fe200078e00ff */
[----:B------:R-:W2:Y:S01]  /*0040*/  LDCU.64 UR6, c[0x0][0x358] ;  /* 0x00006b00ff0677ac */ /* 0x000ea20008000a00 */
[----:B0-----:R-:W-:Y:S02]  /*0050*/  LOP3.LUT R2, R5, 0x3, RZ, 0xc0, !PT ;  /* 0x0000000305027812 */ /* 0x001fe400078ec0ff */
[----:B------:R-:W-:-:S05]  /*0060*/  SHF.R.U32.HI R5, RZ, 0x2, R5 ;  /* 0x00000002ff057819 */ /* 0x000fca0000011605 */
[----:B------:R-:W-:-:S03]  /*0070*/  IMAD.WIDE.U32 R2, R5, 0x4, R2 ;  /* 0x0000000405027825 */ /* 0x000fc600078e0002 */
[C---:B-1----:R-:W-:Y:S02]  /*0080*/  LEA R4, P0, R2.reuse, UR8, 0x2 ;  /* 0x0000000802047c11 */ /* 0x042fe4000f8010ff */
[C---:B------:R-:W-:Y:S02]  /*0090*/  LEA R6, P1, R2.reuse, UR10, 0x2 ;  /* 0x0000000a02067c11 */ /* 0x040fe4000f8210ff */
[C-C-:B------:R-:W-:Y:S02]  /*00a0*/  LEA.HI.X R5, R2.reuse, UR9, R3.reuse, 0x2, P0 ;  /* 0x0000000902057c11 */ /* 0x140fe400080f1403 */
[----:B------:R-:W-:-:S03]  /*00b0*/  LEA.HI.X R7, R2, UR11, R3, 0x2, P1 ;  /* 0x0000000b02077c11 */ /* 0x000fc600088f1403 */
[----:B--2---:R0:W5:Y:S04]  /*00c0*/  LDG.E R4, desc[UR6][R4.64] ;  /* 0x0000000604047981 */ /* 0x004168000c1e1900 */
[----:B------:R0:W5:Y:S01]  /*00d0*/  LDG.E R6, desc[UR6][R6.64] ;  /* 0x0000000606067981 */ /* 0x000162000c1e1900 */
[----:B------:R-:W-:-:S07]  /*00e0*/  MOV R0, 0x100 ;  /* 0x0000010000007802 */ /* 0x000fce0000000f00 */
[----:B0----5:R-:W-:Y:S05]  /*00f0*/  CALL.REL.NOINC `($__internal_1_$__cuda_sm_10x_mma_bit_internal_xor_m8n8k128) ;  /* 0x0000000000d87944 */ /* 0x021fea0003c00000 */
[----:B------:R-:W0:Y:S01]  /*0100*/  S2R R0, SR_LANEID ;  /* 0x0000000000007919 */ /* 0x000e220000000000 */
[----:B------:R-:W1:Y:S01]  /*0110*/  LDCU.64 UR4, c[0x0][0x390] ;  /* 0x00007200ff0477ac */ /* 0x000e620008000a00 */
[----:B------:R-:W-:Y:S01]  /*0120*/  IMAD.MOV.U32 R3, RZ, RZ, RZ ;  /* 0x000000ffff037224 */ /* 0x000fe200078e00ff */
[----:B0-----:R-:W-:Y:S02]  /*0130*/  LOP3.LUT R2, R0, 0x3, RZ, 0xc0, !PT ;  /* 0x0000000300027812 */ /* 0x001fe400078ec0ff */
[----:B------:R-:W-:-:S05]  /*0140*/  SHF.R.U32.HI R5, RZ, 0x2, R0 ;  /* 0x00000002ff057819 */ /* 0x000fca0000011600 */
[----:B------:R-:W-:-:S03]  /*0150*/  IMAD.WIDE.U32 R4, R5, 0x4, R2 ;  /* 0x0000000405047825 */ /* 0x000fc600078e0002 */
[----:B-1----:R-:W-:-:S04]  /*0160*/  LEA R2, P0, R4, UR4, 0x3 ;  /* 0x0000000404027c11 */ /* 0x002fc8000f8018ff */
[----:B------:R-:W-:-:S05]  /*0170*/  LEA.HI.X R3, R4, UR5, R5, 0x3, P0 ;  /* 0x0000000504037c11 */ /* 0x000fca00080f1c05 */
[----:B------:R-:W-:Y:S01]  /*0180*/  STG.E.64 desc[UR6][R2.64], R6 ;  /* 0x0000000602007986 */ /* 0x000fe2000c101b06 */
[----:B------:R-:W-:Y:S05]  /*0190*/  EXIT ;  /* 0x000000000000794d */ /* 0x000fea0003800000 */
        .weak           $__internal_0_$__cuda_sm_10x_mma_bit_internal_and_m8n8k128
        .type           $__internal_0_$__cuda_sm_10x_mma_bit_internal_and_m8n8k128,@function
        .size           $__internal_0_$__cuda_sm_10x_mma_bit_internal_and_m8n8k128,($__internal_1_$__cuda_sm_10x_mma_bit_internal_xor_m8n8k128 - $__internal_0_$__cuda_sm_10x_mma_bit_internal_and_m8n8k128)
$__internal_0_$__cuda_sm_10x_mma_bit_internal_and_m8n8k128:
[----:B------:R-:W-:Y:S02]  /*01a0*/  LOP3.LUT R8, R7, 0x88888888, RZ, 0xc0, !PT ;  /* 0x8888888807087812 */ /* 0x000fe400078ec0ff */
[C---:B------:R-:W-:Y:S02]  /*01b0*/  LOP3.LUT R14, R16.reuse, 0x44444444, RZ, 0xc0, !PT ;  /* 0x44444444100e7812 */ /* 0x040fe400078ec0ff */
[----:B------:R-:W-:Y:S02]  /*01c0*/  SHF.R.U32.HI R11, RZ, 0x3, R8 ;  /* 0x00000003ff0b7819 */ /* 0x000fe40000011608 */
[----:B------:R-:W-:Y:S02]  /*01d0*/  LOP3.LUT R8, R16, 0x88888888, RZ, 0xc0, !PT ;  /* 0x8888888810087812 */ /* 0x000fe400078ec0ff */
[----:B------:R-:W-:Y:S02]  /*01e0*/  SHF.R.U32.HI R20, RZ, 0x2, R14 ;  /* 0x00000002ff147819 */ /* 0x000fe4000001160e */
[----:B------:R-:W-:Y:S01]  /*01f0*/  CS2R R14, SRZ ;  /* 0x00000000000e7805 */ /* 0x000fe2000001ff00 */
[----:B------:R-:W0:Y:S01]  /*0200*/  MOVM.U4TO8.M832 R10, R11 ;  /* 0x000000000b0a723a */ /* 0x000e220000004800 */
[----:B------:R-:W-:-:S02]  /*0210*/  SHF.R.U32.HI R22, RZ, 0x3, R8 ;  /* 0x00000003ff167819 */ /* 0x000fc40000011608 */
[C---:B------:R-:W-:Y:S01]  /*0220*/  LOP3.LUT R8, R7.reuse, 0x44444444, RZ, 0xc0, !PT ;  /* 0x4444444407087812 */ /* 0x040fe200078ec0ff */
[----:B------:R-:W-:Y:S01]  /*0230*/  MOVM.U4TO8.M832 R20, R20 ;  /* 0x000000001414723a */ /* 0x000fe20000004800 */
[----:B------:R-:W-:Y:S02]  /*0240*/  LOP3.LUT R17, R7, 0x22222222, RZ, 0xc0, !PT ;  /* 0x2222222207117812 */ /* 0x000fe400078ec0ff */
[----:B------:R-:W-:Y:S01]  /*0250*/  SHF.R.U32.HI R18, RZ, 0x2, R8 ;  /* 0x00000002ff127819 */ /* 0x000fe20000011608 */
[----:B------:R-:W1:Y:S01]  /*0260*/  MOVM.U4TO8.M832 R22, R22 ;  /* 0x000000001616723a */ /* 0x000e620000004800 */
[----:B------:R-:W-:-:S04]  /*0270*/  SHF.R.U32.HI R17, RZ, 0x1, R17 ;  /* 0x00000001ff117819 */ /* 0x000fc80000011611 */
[----:B------:R-:W2:Y:S01]  /*0280*/  MOVM.U4TO8.M832 R18, R18 ;  /* 0x000000001212723a */ /* 0x000ea20000004800 */
[----:B0-----:R-:W-:Y:S02]  /*0290*/  IMAD.MOV.U32 R8, RZ, RZ, R10 ;  /* 0x000000ffff087224 */ /* 0x001fe400078e000a */
[--C-:B------:R-:W-:Y:S02]  /*02a0*/  IMAD.MOV.U32 R9, RZ, RZ, R11.reuse ;  /* 0x000000ffff097224 */ /* 0x100fe400078e000b */
[----:B------:R-:W-:Y:S02]  /*02b0*/  IMAD.MOV.U32 R10, RZ, RZ, R11 ;  /* 0x000000ffff0a7224 */ /* 0x000fe400078e000b */
[----:B------:R-:W-:-:S07]  /*02c0*/  IMAD.MOV.U32 R11, RZ, RZ, RZ ;  /* 0x000000ffff0b7224 */ /* 0x000fce00078e00ff */
[----:B-1----:R-:W-:Y:S01]  /*02d0*/  IMMA.16832.U8.U8 R8, R8.ROW, R22.COL, R12 ;  /* 0x0000001608087237 */ /* 0x002fe20000400c0c */
[C---:B------:R-:W-:Y:S01]  /*02e0*/  LOP3.LUT R12, R16.reuse, 0x22222222, RZ, 0xc0, !PT ;  /* 0x22222222100c7812 */ /* 0x040fe200078ec0ff */
[----:B------:R-:W0:Y:S01]  /*02f0*/  MOVM.U4TO8.M832 R22, R17 ;  /* 0x000000001116723a */ /* 0x000e220000004800 */
[--C-:B--2---:R-:W-:Y:S01]  /*0300*/  IMAD.MOV.U32 R13, RZ, RZ, R19.reuse ;  /* 0x000000ffff0d7224 */ /* 0x104fe200078e0013 */
[----:B------:R-:W-:Y:S01]  /*0310*/  LOP3.LUT R16, R16, 0x11111111, RZ, 0xc0, !PT ;  /* 0x1111111110107812 */ /* 0x000fe200078ec0ff */
[----:B------:R-:W-:Y:S01]  /*0320*/  IMAD.MOV.U32 R14, RZ, RZ, R19 ;  /* 0x000000ffff0e7224 */ /* 0x000fe200078e0013 */
[----:B------:R-:W-:Y:S01]  /*0330*/  SHF.R.U32.HI R24, RZ, 0x1, R12 ;  /* 0x00000001ff187819 */ /* 0x000fe2000001160c */
[----:B------:R-:W-:-:S03]  /*0340*/  IMAD.MOV.U32 R12, RZ, RZ, R18 ;  /* 0x000000ffff0c7224 */ /* 0x000fc600078e0012 */
[----:B------:R-:W-:Y:S04]  /*0350*/  MOVM.U4TO8.M832 R16, R16 ;  /* 0x000000001010723a */ /* 0x000fe80000004800 */
[----:B------:R-:W1:Y:S06]  /*0360*/  MOVM.U4TO8.M832 R18, R24 ;  /* 0x000000001812723a */ /* 0x000e6c0000004800 */
[----:B------:R-:W-:Y:S01]  /*0370*/  IMMA.16832.U8.U8 R8, R12.ROW, R20.COL, R8 ;  /* 0x000000140c087237 */ /* 0x000fe20000400c08 */
[----:B------:R-:W-:Y:S01]  /*0380*/  LOP3.LUT R20, R7, 0x11111111, RZ, 0xc0, !PT ;  /* 0x1111111107147812 */ /* 0x000fe200078ec0ff */
[----:B0-----:R-:W-:-:S05]  /*0390*/  IMAD.MOV.U32 R12, RZ, RZ, R22 ;  /* 0x000000ffff0c7224 */ /* 0x001fca00078e0016 */
[----:B------:R-:W0:Y:S01]  /*03a0*/  MOVM.U4TO8.M832 R20, R20 ;  /* 0x000000001414723a */ /* 0x000e220000004800 */
[--C-:B------:R-:W-:Y:S02]  /*03b0*/  IMAD.MOV.U32 R13, RZ, RZ, R23.reuse ;  /* 0x000000ffff0d7224 */ /* 0x100fe400078e0017 */
[----:B------:R-:W-:-:S10]  /*03c0*/  IMAD.MOV.U32 R14, RZ, RZ, R23 ;  /* 0x000000ffff0e7224 */ /* 0x000fd400078e0017 */
[----:B-1----:R-:W-:Y:S01]  /*03d0*/  IMMA.16832.U8.U8 R8, R12.ROW, R18.COL, R8 ;  /* 0x000000120c087237 */ /* 0x002fe20000400c08 */
[----:B0-----:R-:W-:Y:S02]  /*03e0*/  IMAD.MOV.U32 R12, RZ, RZ, R20 ;  /* 0x000000ffff0c7224 */ /* 0x001fe400078e0014 */
[--C-:B------:R-:W-:Y:S02]  /*03f0*/  IMAD.MOV.U32 R13, RZ, RZ, R21.reuse ;  /* 0x000000ffff0d7224 */ /* 0x100fe400078e0015 */
[----:B------:R-:W-:-:S15]  /*0400*/  IMAD.MOV.U32 R14, RZ, RZ, R21 ;  /* 0x000000ffff0e7224 */ /* 0x000fde00078e0015 */
[----:B------:R-:W-:-:S15]  /*0410*/  IMMA.16832.U8.U8 R8, R12.ROW, R16.COL, R8 ;  /* 0x000000100c087237 */ /* 0x000fde0000400c08 */
[----:B------:R-:W-:-:S02]  /*0420*/  NOP ;  /* 0x0000000000007918 */ /* 0x000fc40000000000 */
[----:B------:R-:W-:Y:S02]  /*0430*/  IMAD.MOV.U32 R10, RZ, RZ, R4 ;  /* 0x000000ffff0a7224 */ /* 0x000fe400078e0004 */
[----:B------:R-:W-:-:S04]  /*0440*/  IMAD.MOV.U32 R11, RZ, RZ, 0x0 ;  /* 0x00000000ff0b7424 */ /* 0x000fc800078e00ff */
[----:B------:R-:W-:Y:S05]  /*0450*/  RET.REL.NODEC R10 `(_Z3BMMPjS_Pi) ;  /* 0xfffffff80ae87950 */ /* 0x000fea0003c3ffff */
        .weak           $__internal_1_$__cuda_sm_10x_mma_bit_internal_xor_m8n8k128
        .type           $__internal_1_$__cuda_sm_10x_mma_bit_internal_xor_m8n8k128,@function
        .size           $__internal_1_$__cuda_sm_10x_mma_bit_internal_xor_m8n8k128,(.L_x_2 - $__internal_1_$__cuda_sm_10x_mma_bit_internal_xor_m8n8k128)
$__internal_1_$__cuda_sm_10x_mma_bit_internal_xor_m8n8k128:
[----:B------:R-:W-:Y:S01]  /*0460*/  UMOV UR4, URZ ;  /* 0x000000ff00047c82 */ /* 0x000fe20008000000 */
[----:B------:R-:W-:Y:S01]  /*0470*/  UMOV UR5, URZ ;  /* 0x000000ff00057c82 */ /* 0x000fe20008000000 */
[----:B------:R-:W-:Y:S01]  /*0480*/  LOP3.LUT R5, RZ, R4, RZ, 0x33, !PT ;  /* 0x00000004ff057212 */ /* 0x000fe200078e33ff */
[----:B------:R-:W-:Y:S01]  /*0490*/  IMAD.MOV.U32 R7, RZ, RZ, R4 ;  /* 0x000000ffff077224 */ /* 0x000fe200078e0004 */
[----:B------:R-:W-:Y:S01]  /*04a0*/  LOP3.LUT R16, RZ, R6, RZ, 0x33, !PT ;  /* 0x00000006ff107212 */ /* 0x000fe200078e33ff */
[----:B------:R-:W-:Y:S01]  /*04b0*/  IMAD.U32 R12, RZ, RZ, UR4 ;  /* 0x00000004ff0c7e24 */ /* 0x000fe2000f8e00ff */
[----:B------:R-:W-:Y:S01]  /*04c0*/  MOV R4, 0x4f0 ;  /* 0x000004f000047802 */ /* 0x000fe20000000f00 */
[----:B------:R-:W-:-:S07]  /*04d0*/  IMAD.U32 R13, RZ, RZ, UR5 ;  /* 0x00000005ff0d7e24 */ /* 0x000fce000f8e00ff */
[----:B------:R-:W-:Y:S05]  /*04e0*/  CALL.REL.NOINC `($__internal_0_$__cuda_sm_10x_mma_bit_internal_and_m8n8k128) ;  /* 0xfffffffc002c7944 */ /* 0x000fea0003c3ffff */
[----:B------:R-:W-:Y:S01]  /*04f0*/  IMAD.MOV.U32 R3, RZ, RZ, R8 ;  /* 0x000000ffff037224 */ /* 0x000fe200078e0008 */
[----:B------:R-:W-:Y:S01]  /*0500*/  CS2R R12, SRZ ;  /* 0x00000000000c7805 */ /* 0x000fe2000001ff00 */
[----:B------:R-:W-:Y:S01]  /*0510*/  IMAD.MOV.U32 R2, RZ, RZ, R9 ;  /* 0x000000ffff027224 */ /* 0x000fe200078e0009 */
[----:B------:R-:W-:Y:S01]  /*0520*/  MOV R4, 0x560 ;  /* 0x0000056000047802 */ /* 0x000fe20000000f00 */
[----:B------:R-:W-:Y:S02]  /*0530*/  IMAD.MOV.U32 R7, RZ, RZ, R5 ;  /* 0x000000ffff077224 */ /* 0x000fe400078e0005 */
[----:B------:R-:W-:-:S07]  /*0540*/  IMAD.MOV.U32 R16, RZ, RZ, R6 ;  /* 0x000000ffff107224 */ /* 0x000fce00078e0006 */
[----:B------:R-:W-:Y:S05]  /*0550*/  CALL.REL.NOINC `($__internal_0_$__cuda_sm_10x_mma_bit_internal_and_m8n8k128) ;  /* 0xfffffffc00107944 */ /* 0x000fea0003c3ffff */
[----:B------:R-:W-:Y:S02]  /*0560*/  IMAD.IADD R6, R3, 0x1, R8 ;  /* 0x0000000103067824 */ /* 0x000fe400078e0208 */
[----:B------:R-:W-:Y:S02]  /*0570*/  IMAD.IADD R7, R2, 0x1, R9 ;  /* 0x0000000102077824 */ /* 0x000fe400078e0209 */
[----:B------:R-:W-:Y:S02]  /*0580*/  IMAD.MOV.U32 R2, RZ, RZ, R0 ;  /* 0x000000ffff027224 */ /* 0x000fe400078e0000 */
[----:B------:R-:W-:-:S04]  /*0590*/  IMAD.MOV.U32 R3, RZ, RZ, 0x0 ;  /* 0x00000000ff037424 */ /* 0x000fc800078e00ff */
[----:B------:R-:W-:Y:S05]  /*05a0*/  RET.REL.NODEC R2 `(_Z3BMMPjS_Pi) ;  /* 0xfffffff802947950 */ /* 0x000fea0003c3ffff */
.L_x_0:
[----:B------:R-:W-:-:S00]  /*05b0*/  BRA `(.L_x_0) ;  /* 0xfffffffc00fc7947 */ /* 0x000fc0000383ffff */
[----:B------:R-:W-:-:S00]  /*05c0*/  NOP ;  /* 0x0000000000007918 */ /* 0x000fc00000000000 */
        /* <DEDUP_REMOVED lines=11> */
.L_x_2:


//--------------------- .nv.shared.reserved.0     --------------------------
	.section	.nv.shared.reserved.0,"aw",@nobits
	.weak		__nv_reservedSMEM_offset_0_alias
	.size		__nv_reservedSMEM_offset_0_alias, 0, 64
	.other		__nv_reservedSMEM_offset_0_alias,@"STO_CUDA_RESERVED_SHARED STV_DEFAULT"
__nv_reservedSMEM_offset_0_alias:
	.zero		0
	.zero		64


//--------------------- .nv.constant0._Z3BMMPjS_Pi --------------------------
	.section	.nv.constant0._Z3BMMPjS_Pi,"a",@progbits
	.sectionflags	@""
	.align	4
.nv.constant0._Z3BMMPjS_Pi:
	.zero		920


//--------------------- SYMBOLS --------------------------

	.type		.nv.reservedSmem.offset0,@object
	.size		.nv.reservedSmem.offset0,0x4
